	.headerflags	@"EF_CUDA_TEXMODE_UNIFIED EF_CUDA_64BIT_ADDRESS EF_CUDA_ACCELERATORS EF_CUDA_SM90 EF_CUDA_VIRTUAL_SM(EF_CUDA_SM90)"
	.elftype	@"ET_EXEC"


//--------------------- .nv.info                  --------------------------
	.section	.nv.info,"",@"SHT_CUDA_INFO"
	.align	4


	//----- nvinfo : EIATTR_REGCOUNT
	.align		4
        /*0000*/ 	.byte	0x04, 0x2f
        /*0002*/ 	.short	(.L_3 - .L_2)
	.align		4
.L_2:
        /*0004*/ 	.word	index@(triton_poi_fused__native_batch_norm_legit_no_training_hardtanh_32)
        /*0008*/ 	.word	0x00000010


	//----- nvinfo : EIATTR_MIN_STACK_SIZE
	.align		4
.L_3:
        /*000c*/ 	.byte	0x04, 0x12
        /*000e*/ 	.short	(.L_5 - .L_4)
	.align		4
.L_4:
        /*0010*/ 	.word	index@(triton_poi_fused__native_batch_norm_legit_no_training_hardtanh_32)
        /*0014*/ 	.word	0x00000000


	//----- nvinfo : EIATTR_FRAME_SIZE
	.align		4
.L_5:
        /*0018*/ 	.byte	0x04, 0x11
        /*001a*/ 	.short	(.L_7 - .L_6)
	.align		4
.L_6:
        /*001c*/ 	.word	index@(triton_poi_fused__native_batch_norm_legit_no_training_hardtanh_32)
        /*0020*/ 	.word	0x00000000


	//----- nvinfo : EIATTR_MIN_STACK_SIZE
	.align		4
.L_7:
        /*0024*/ 	.byte	0x04, 0x12
        /*0026*/ 	.short	(.L_9 - .L_8)
	.align		4
.L_8:
        /*0028*/ 	.word	index@(triton_poi_fused__native_batch_norm_legit_no_training_hardtanh_32)
        /*002c*/ 	.word	0x00000000
.L_9:


//--------------------- .nv.info.triton_poi_fused__native_batch_norm_legit_no_training_hardtanh_32 --------------------------
	.section	.nv.info.triton_poi_fused__native_batch_norm_legit_no_training_hardtanh_32,"",@"SHT_CUDA_INFO"
	.sectionflags	@""
	.align	4


	//----- nvinfo : EIATTR_CUDA_API_VERSION
	.align		4
        /*0000*/ 	.byte	0x04, 0x37
        /*0002*/ 	.short	(.L_11 - .L_10)
.L_10:
        /*0004*/ 	.word	0x0000007c


	//----- nvinfo : EIATTR_KPARAM_INFO
	.align		4
.L_11:
        /*0008*/ 	.byte	0x04, 0x17
        /*000a*/ 	.short	(.L_13 - .L_12)
.L_12:
        /*000c*/ 	.word	0x00000000
        /*0010*/ 	.short	0x0006
        /*0012*/ 	.short	0x0030
        /*0014*/ 	.byte	0x00, 0xf0, 0x11, 0x00


	//----- nvinfo : EIATTR_KPARAM_INFO
	.align		4
.L_13:
        /*0018*/ 	.byte	0x04, 0x17
        /*001a*/ 	.short	(.L_15 - .L_14)
.L_14:
        /*001c*/ 	.word	0x00000000
        /*0020*/ 	.short	0x0005
        /*0022*/ 	.short	0x0028
        /*0024*/ 	.byte	0x00, 0xf4, 0x21, 0x00


	//----- nvinfo : EIATTR_KPARAM_INFO
	.align		4
.L_15:
        /*0028*/ 	.byte	0x04, 0x17
        /*002a*/ 	.short	(.L_17 - .L_16)
.L_16:
        /*002c*/ 	.word	0x00000000
        /*0030*/ 	.short	0x0004
        /*0032*/ 	.short	0x0020
        /*0034*/ 	.byte	0x00, 0xf4, 0x21, 0x00


	//----- nvinfo : EIATTR_KPARAM_INFO
	.align		4
.L_17:
        /*0038*/ 	.byte	0x04, 0x17
        /*003a*/ 	.short	(.L_19 - .L_18)
.L_18:
        /*003c*/ 	.word	0x00000000
        /*0040*/ 	.short	0x0003
        /*0042*/ 	.short	0x0018
        /*0044*/ 	.byte	0x00, 0xf4, 0x21, 0x00


	//----- nvinfo : EIATTR_KPARAM_INFO
	.align		4
.L_19:
        /*0048*/ 	.byte	0x04, 0x17
        /*004a*/ 	.short	(.L_21 - .L_20)
.L_20:
        /*004c*/ 	.word	0x00000000
        /*0050*/ 	.short	0x0002
        /*0052*/ 	.short	0x0010
        /*0054*/ 	.byte	0x00, 0xf4, 0x21, 0x00


	//----- nvinfo : EIATTR_KPARAM_INFO
	.align		4
.L_21:
        /*0058*/ 	.byte	0x04, 0x17
        /*005a*/ 	.short	(.L_23 - .L_22)
.L_22:
        /*005c*/ 	.word	0x00000000
        /*0060*/ 	.short	0x0001
        /*0062*/ 	.short	0x0008
        /*0064*/ 	.byte	0x00, 0xf4, 0x21, 0x00


	//----- nvinfo : EIATTR_KPARAM_INFO
	.align		4
.L_23:
        /*0068*/ 	.byte	0x04, 0x17
        /*006a*/ 	.short	(.L_25 - .L_24)
.L_24:
        /*006c*/ 	.word	0x00000000
        /*0070*/ 	.short	0x0000
        /*0072*/ 	.short	0x0000
        /*0074*/ 	.byte	0x00, 0xf4, 0x21, 0x00


	//----- nvinfo : EIATTR_SPARSE_MMA_MASK
	.align		4
.L_25:
        /*0078*/ 	.byte	0x03, 0x50
        /*007a*/ 	.short	0x0000


	//----- nvinfo : EIATTR_MAXREG_COUNT
	.align		4
        /*007c*/ 	.byte	0x03, 0x1b
        /*007e*/ 	.short	0x00ff


	//----- nvinfo : EIATTR_EXIT_INSTR_OFFSETS
	.align		4
        /*0080*/ 	.byte	0x04, 0x1c
        /*0082*/ 	.short	(.L_27 - .L_26)


	//   ....[0]....
.L_26:
        /*0084*/ 	.word	0x000003c0


	//----- nvinfo : EIATTR_REQNTID
	.align		4
.L_27:
        /*0088*/ 	.byte	0x04, 0x10
        /*008a*/ 	.short	(.L_29 - .L_28)
.L_28:
        /*008c*/ 	.word	0x00000080
        /*0090*/ 	.word	0x00000001
        /*0094*/ 	.word	0x00000001


	//----- nvinfo : EIATTR_CBANK_PARAM_SIZE
	.align		4
.L_29:
        /*0098*/ 	.byte	0x03, 0x19
        /*009a*/ 	.short	0x0034


	//----- nvinfo : EIATTR_PARAM_CBANK
	.align		4
        /*009c*/ 	.byte	0x04, 0x0a
        /*009e*/ 	.short	(.L_31 - .L_30)
	.align		4
.L_30:
        /*00a0*/ 	.word	index@(.nv.constant0.triton_poi_fused__native_batch_norm_legit_no_training_hardtanh_32)
        /*00a4*/ 	.short	0x0210
        /*00a6*/ 	.short	0x0034


	//----- nvinfo : EIATTR_SW_WAR
	.align		4
.L_31:
        /*00a8*/ 	.byte	0x04, 0x36
        /*00aa*/ 	.short	(.L_33 - .L_32)
.L_32:
        /*00ac*/ 	.word	0x00000008
.L_33:


//--------------------- .nv.callgraph             --------------------------
	.section	.nv.callgraph,"",@"SHT_CUDA_CALLGRAPH"
	.align	4
	.sectionentsize	8
	.align		4
        /*0000*/ 	.word	0x00000000
	.align		4
        /*0004*/ 	.word	0xffffffff
	.align		4
        /*0008*/ 	.word	0x00000000
	.align		4
        /*000c*/ 	.word	0xfffffffe
	.align		4
        /*0010*/ 	.word	0x00000000
	.align		4
        /*0014*/ 	.word	0xfffffffd
	.align		4
        /*0018*/ 	.word	0x00000000
	.align		4
        /*001c*/ 	.word	0xfffffffc


//--------------------- .nv.constant4             --------------------------
	.section	.nv.constant4,"a",@progbits
	.align	8
	.align		8
.nv.constant4:
        /*0000*/ 	.dword	_$_str
	.align		8
        /*0008*/ 	.dword	_$_str_$_2


//--------------------- .text.triton_poi_fused__native_batch_norm_legit_no_training_hardtanh_32 --------------------------
	.section	.text.triton_poi_fused__native_batch_norm_legit_no_training_hardtanh_32,"ax",@progbits
	.align	128
        .global         triton_poi_fused__native_batch_norm_legit_no_training_hardtanh_32
        .type           triton_poi_fused__native_batch_norm_legit_no_training_hardtanh_32,@function
        .size           triton_poi_fused__native_batch_norm_legit_no_training_hardtanh_32,(.L_x_1 - triton_poi_fused__native_batch_norm_legit_no_training_hardtanh_32)
        .other          triton_poi_fused__native_batch_norm_legit_no_training_hardtanh_32,@"STO_CUDA_ENTRY STV_DEFAULT"
triton_poi_fused__native_batch_norm_legit_no_training_hardtanh_32:
.text.triton_poi_fused__native_batch_norm_legit_no_training_hardtanh_32:
[----:B------:R-:W-:Y:S01]  /*0000*/  LDC R1, c[0x0][0x28] ;  /* 0x00000a00ff017b82 */ /* 0x000fe20000000800 */
[----:B------:R-:W1:Y:S07]  /*0010*/  S2R R0, SR_TID.X ;  /* 0x0000000000007919 */ /* 0x000e6e0000002100 */
[----:B------:R-:W2:Y:S01]  /*0020*/  LDC.64 R6, c[0x0][0x220] ;  /* 0x00008800ff067b82 */ /* 0x000ea20000000a00 */
[----:B------:R-:W-:Y:S01]  /*0030*/  ULDC.64 UR4, c[0x0][0x208] ;  /* 0x0000820000047ab9 */ /* 0x000fe20000000a00 */
[----:B------:R-:W3:Y:S06]  /*0040*/  S2R R5, SR_CTAID.X ;  /* 0x0000000000057919 */ /* 0x000eec0000002500 */
[----:B------:R-:W4:Y:S08]  /*0050*/  LDC.64 R8, c[0x0][0x228] ;  /* 0x00008a00ff087b82 */ /* 0x000f300000000a00 */
[----:B------:R-:W5:Y:S01]  /*0060*/  LDC.64 R10, c[0x0][0x230] ;  /* 0x00008c00ff0a7b82 */ /* 0x000f620000000a00 */
[----:B-1----:R-:W-:Y:S01]  /*0070*/  IMAD.SHL.U32 R0, R0, 0x2, RZ ;  /* 0x0000000200007824 */ /* 0x002fe200078e00ff */
[----:B---3--:R-:W-:-:S04]  /*0080*/  SHF.R.S32.HI R3, RZ, 0x17, R5 ;  /* 0x00000017ff037819 */ /* 0x008fc80000011405 */
[----:B------:R-:W-:Y:S02]  /*0090*/  LOP3.LUT R0, R0, 0xfe, RZ, 0xc0, !PT ;  /* 0x000000fe00007812 */ /* 0x000fe400078ec0ff */
[----:B------:R-:W-:-:S03]  /*00a0*/  SGXT R3, R3, 0x1 ;  /* 0x000000010303781a */ /* 0x000fc60000000200 */
[----:B------:R-:W-:Y:S02]  /*00b0*/  IMAD R0, R5, 0x100, R0 ;  /* 0x0000010005007824 */ /* 0x000fe400078e0200 */
[----:B------:R-:W1:Y:S03]  /*00c0*/  LDC.64 R4, c[0x0][0x218] ;  /* 0x00008600ff047b82 */ /* 0x000e660000000a00 */
[----:B------:R-:W-:-:S04]  /*00d0*/  LEA.HI R3, R3, R0, RZ, 0x4 ;  /* 0x0000000003037211 */ /* 0x000fc800078f20ff */
[--C-:B------:R-:W-:Y:S02]  /*00e0*/  SHF.R.S32.HI R2, RZ, 0x4, R3.reuse ;  /* 0x00000004ff027819 */ /* 0x100fe40000011403 */
[----:B------:R-:W-:-:S04]  /*00f0*/  SHF.R.S32.HI R3, RZ, 0x1f, R3 ;  /* 0x0000001fff037819 */ /* 0x000fc80000011403 */
[----:B------:R-:W-:-:S04]  /*0100*/  LEA.HI R3, R3, R2, RZ, 0x8 ;  /* 0x0000000203037211 */ /* 0x000fc800078f40ff */
[----:B------:R-:W-:-:S05]  /*0110*/  LOP3.LUT R3, R3, 0xffffff00, RZ, 0xc0, !PT ;  /* 0xffffff0003037812 */ /* 0x000fca00078ec0ff */
[----:B------:R-:W-:Y:S02]  /*0120*/  IMAD.IADD R13, R2, 0x1, -R3 ;  /* 0x00000001020d7824 */ /* 0x000fe400078e0a03 */
[----:B------:R-:W3:Y:S02]  /*0130*/  LDC.64 R2, c[0x0][0x210] ;  /* 0x00008400ff027b82 */ /* 0x000ee40000000a00 */
[----:B--2---:R-:W-:-:S06]  /*0140*/  IMAD.WIDE R6, R13, 0x4, R6 ;  /* 0x000000040d067825 */ /* 0x004fcc00078e0206 */
[----:B------:R-:W2:Y:S01]  /*0150*/  LDG.E.EL R6, desc[UR4][R6.64] ;  /* 0x0000000406067981 */ /* 0x000ea2000c2e1900 */
[----:B-1----:R-:W-:-:S06]  /*0160*/  IMAD.WIDE R4, R13, 0x4, R4 ;  /* 0x000000040d047825 */ /* 0x002fcc00078e0204 */
[----:B------:R-:W2:Y:S01]  /*0170*/  LDG.E.EL R4, desc[UR4][R4.64] ;  /* 0x0000000404047981 */ /* 0x000ea2000c2e1900 */
[----:B---3--:R-:W-:-:S06]  /*0180*/  IMAD.WIDE R2, R0, 0x4, R2 ;  /* 0x0000000400027825 */ /* 0x008fcc00078e0202 */
[----:B------:R-:W3:Y:S01]  /*0190*/  LDG.E.64 R2, desc[UR4][R2.64] ;  /* 0x0000000402027981 */ /* 0x000ee2000c1e1b00 */
[----:B----4-:R-:W-:-:S04]  /*01a0*/  IMAD.WIDE R8, R13, 0x4, R8 ;  /* 0x000000040d087825 */ /* 0x010fc800078e0208 */
[----:B-----5:R-:W-:Y:S02]  /*01b0*/  IMAD.WIDE R10, R13, 0x4, R10 ;  /* 0x000000040d0a7825 */ /* 0x020fe400078e020a */
[----:B------:R-:W4:Y:S04]  /*01c0*/  LDG.E.EL R8, desc[UR4][R8.64] ;  /* 0x0000000408087981 */ /* 0x000f28000c2e1900 */
[----:B------:R-:W4:Y:S01]  /*01d0*/  LDG.E.EL R11, desc[UR4][R10.64] ;  /* 0x000000040a0b7981 */ /* 0x000f22000c2e1900 */
[----:B------:R-:W-:Y:S02]  /*01e0*/  IMAD.MOV.U32 R12, RZ, RZ, 0x3e800000 ;  /* 0x3e800000ff0c7424 */ /* 0x000fe400078e00ff */
[----:B--2---:R-:W-:-:S04]  /*01f0*/  FADD R6, R6, 9.9999997473787516356e-06 ;  /* 0x3727c5ac06067421 */ /* 0x004fc80000000000 */
[----:B------:R-:W1:Y:S02]  /*0200*/  MUFU.SQRT R7, R6 ;  /* 0x0000000600077308 */ /* 0x000e640000002000 */
[C---:B-1----:R-:W-:Y:S02]  /*0210*/  FSETP.GT.AND P0, PT, R7.reuse, 8.50705917302346158658e+37, PT ;  /* 0x7e8000000700780b */ /* 0x042fe40003f04000 */
[----:B------:R-:W-:-:S11]  /*0220*/  FSETP.GEU.AND P1, PT, R7, 1.175494350822287508e-38, PT ;  /* 0x008000000700780b */ /* 0x000fd60003f2e000 */
[----:B------:R-:W-:-:S04]  /*0230*/  @P0 FMUL R7, R7, 0.25 ;  /* 0x3e80000007070820 */ /* 0x000fc80000400000 */
[----:B------:R-:W-:-:S06]  /*0240*/  @!P1 FMUL R7, R7, 16777216 ;  /* 0x4b80000007079820 */ /* 0x000fcc0000400000 */
[----:B------:R-:W1:Y:S01]  /*0250*/  MUFU.RCP R7, R7 ;  /* 0x0000000700077308 */ /* 0x000e620000001000 */
[----:B------:R-:W-:Y:S01]  /*0260*/  FSEL R12, R12, 1, P0 ;  /* 0x3f8000000c0c7808 */ /* 0x000fe20000000000 */
[----:B---3--:R-:W-:-:S04]  /*0270*/  FADD R2, R2, -R4 ;  /* 0x8000000402027221 */ /* 0x008fc80000000000 */
[----:B------:R-:W-:Y:S01]  /*0280*/  @!P1 FMUL R12, R12, 16777216 ;  /* 0x4b8000000c0c9820 */ /* 0x000fe20000400000 */
[----:B------:R-:W-:-:S03]  /*0290*/  FADD R3, R3, -R4 ;  /* 0x8000000403037221 */ /* 0x000fc60000000000 */
[----:B-1----:R-:W-:-:S04]  /*02a0*/  FMUL R12, R7, R12 ;  /* 0x0000000c070c7220 */ /* 0x002fc80000400000 */
[-C--:B------:R-:W-:Y:S01]  /*02b0*/  FMUL R4, R2, R12.reuse ;  /* 0x0000000c02047220 */ /* 0x080fe20000400000 */
[----:B------:R-:W-:Y:S02]  /*02c0*/  FMUL R12, R3, R12 ;  /* 0x0000000c030c7220 */ /* 0x000fe40000400000 */
[----:B------:R-:W1:Y:S01]  /*02d0*/  LDC.64 R2, c[0x0][0x238] ;  /* 0x00008e00ff027b82 */ /* 0x000e620000000a00 */
[C-C-:B----4-:R-:W-:Y:S01]  /*02e0*/  FFMA R4, R8.reuse, R4, R11.reuse ;  /* 0x0000000408047223 */ /* 0x150fe2000000000b */
[----:B------:R-:W-:-:S04]  /*02f0*/  FFMA R12, R8, R12, R11 ;  /* 0x0000000c080c7223 */ /* 0x000fc8000000000b */
[----:B------:R-:W-:Y:S02]  /*0300*/  FSETP.GTU.AND P0, PT, R4, RZ, PT ;  /* 0x000000ff0400720b */ /* 0x000fe40003f0c000 */
[----:B------:R-:W-:Y:S02]  /*0310*/  FSETP.GTU.AND P1, PT, R12, RZ, PT ;  /* 0x000000ff0c00720b */ /* 0x000fe40003f2c000 */
[----:B------:R-:W-:Y:S02]  /*0320*/  FSEL R4, R4, RZ, P0 ;  /* 0x000000ff04047208 */ /* 0x000fe40000000000 */
[----:B------:R-:W-:Y:S02]  /*0330*/  FSEL R5, R12, RZ, P1 ;  /* 0x000000ff0c057208 */ /* 0x000fe40000800000 */
[----:B------:R-:W-:Y:S02]  /*0340*/  FSETP.GEU.AND P2, PT, R4, 6, PT ;  /* 0x40c000000400780b */ /* 0x000fe40003f4e000 */
[----:B------:R-:W-:-:S02]  /*0350*/  FSETP.GEU.AND P3, PT, R5, 6, PT ;  /* 0x40c000000500780b */ /* 0x000fc40003f6e000 */
[----:B------:R-:W-:Y:S02]  /*0360*/  FSETP.NAN.AND P0, PT, R4, R4, PT ;  /* 0x000000040400720b */ /* 0x000fe40003f08000 */
[----:B------:R-:W-:Y:S01]  /*0370*/  FSETP.NAN.AND P1, PT, R5, R5, PT ;  /* 0x000000050500720b */ /* 0x000fe20003f28000 */
[----:B-1----:R-:W-:-:S06]  /*0380*/  IMAD.WIDE R2, R0, 0x4, R2 ;  /* 0x0000000400027825 */ /* 0x002fcc00078e0202 */
[----:B------:R-:W-:Y:S02]  /*0390*/  @P2 SEL R4, R4, 0x40c00000, P0 ;  /* 0x40c0000004042807 */ /* 0x000fe40000000000 */
[----:B------:R-:W-:-:S05]  /*03a0*/  @P3 SEL R5, R5, 0x40c00000, P1 ;  /* 0x40c0000005053807 */ /* 0x000fca0000800000 */
[----:B------:R-:W-:Y:S01]  /*03b0*/  STG.E.64 desc[UR4][R2.64], R4 ;  /* 0x0000000402007986 */ /* 0x000fe2000c101b04 */
[----:B------:R-:W-:Y:S05]  /*03c0*/  EXIT ;  /* 0x000000000000794d */ /* 0x000fea0003800000 */
.L_x_0:
[----:B------:R-:W-:-:S00]  /*03d0*/  BRA `(.L_x_0) ;  /* 0xfffffffc00fc7947 */ /* 0x000fc0000383ffff */
[----:B------:R-:W-:-:S00]  /*03e0*/  NOP ;  /* 0x0000000000007918 */ /* 0x000fc00000000000 */
        /* <DEDUP_REMOVED lines=9> */
.L_x_1:


//--------------------- .nv.global.init           --------------------------
	.section	.nv.global.init,"aw",@progbits
.nv.global.init:
	.type		_$_str,@object
	.size		_$_str,(_$_str_$_2 - _$_str)
_$_str:
        /*0000*/ 	.byte	0x5f, 0x5f, 0x43, 0x55, 0x44, 0x41, 0x5f, 0x46, 0x54, 0x5a, 0x00
	.type		_$_str_$_2,@object
	.size		_$_str_$_2,(.L_1 - _$_str_$_2)
_$_str_$_2:
        /*000b*/ 	.byte	0x5f, 0x5f, 0x43, 0x55, 0x44, 0x41, 0x5f, 0x50, 0x52, 0x45, 0x43, 0x5f, 0x53, 0x51, 0x52, 0x54
        /*001b*/ 	.byte	0x00
.L_1:


//--------------------- .nv.constant0.triton_poi_fused__native_batch_norm_legit_no_training_hardtanh_32 --------------------------
	.section	.nv.constant0.triton_poi_fused__native_batch_norm_legit_no_training_hardtanh_32,"a",@progbits
	.sectionflags	@""
	.align	4
.nv.constant0.triton_poi_fused__native_batch_norm_legit_no_training_hardtanh_32:
	.zero		580
